	.headerflags	@"EF_CUDA_TEXMODE_UNIFIED EF_CUDA_64BIT_ADDRESS EF_CUDA_ACCELERATORS EF_CUDA_SM90 EF_CUDA_VIRTUAL_SM(EF_CUDA_SM90)"
	.elftype	@"ET_EXEC"


//--------------------- .nv.info                  --------------------------
	.section	.nv.info,"",@"SHT_CUDA_INFO"
	.align	4


	//----- nvinfo : EIATTR_REGCOUNT
	.align		4
        /*0000*/ 	.byte	0x04, 0x2f
        /*0002*/ 	.short	(.L_1 - .L_0)
	.align		4
.L_0:
        /*0004*/ 	.word	index@(triton_per_fused__log_softmax_convolution_27)
        /*0008*/ 	.word	0x0000001d


	//----- nvinfo : EIATTR_MIN_STACK_SIZE
	.align		4
.L_1:
        /*000c*/ 	.byte	0x04, 0x12
        /*000e*/ 	.short	(.L_3 - .L_2)
	.align		4
.L_2:
        /*0010*/ 	.word	index@(triton_per_fused__log_softmax_convolution_27)
        /*0014*/ 	.word	0x00000000


	//----- nvinfo : EIATTR_FRAME_SIZE
	.align		4
.L_3:
        /*0018*/ 	.byte	0x04, 0x11
        /*001a*/ 	.short	(.L_5 - .L_4)
	.align		4
.L_4:
        /*001c*/ 	.word	index@(triton_per_fused__log_softmax_convolution_27)
        /*0020*/ 	.word	0x00000000


	//----- nvinfo : EIATTR_MIN_STACK_SIZE
	.align		4
.L_5:
        /*0024*/ 	.byte	0x04, 0x12
        /*0026*/ 	.short	(.L_7 - .L_6)
	.align		4
.L_6:
        /*0028*/ 	.word	index@(triton_per_fused__log_softmax_convolution_27)
        /*002c*/ 	.word	0x00000000
.L_7:


//--------------------- .nv.info.triton_per_fused__log_softmax_convolution_27 --------------------------
	.section	.nv.info.triton_per_fused__log_softmax_convolution_27,"",@"SHT_CUDA_INFO"
	.sectionflags	@""
	.align	4


	//----- nvinfo : EIATTR_CUDA_API_VERSION
	.align		4
        /*0000*/ 	.byte	0x04, 0x37
        /*0002*/ 	.short	(.L_9 - .L_8)
.L_8:
        /*0004*/ 	.word	0x0000007c


	//----- nvinfo : EIATTR_KPARAM_INFO
	.align		4
.L_9:
        /*0008*/ 	.byte	0x04, 0x17
        /*000a*/ 	.short	(.L_11 - .L_10)
.L_10:
        /*000c*/ 	.word	0x00000000
        /*0010*/ 	.short	0x0005
        /*0012*/ 	.short	0x0024
        /*0014*/ 	.byte	0x00, 0xf0, 0x11, 0x00


	//----- nvinfo : EIATTR_KPARAM_INFO
	.align		4
.L_11:
        /*0018*/ 	.byte	0x04, 0x17
        /*001a*/ 	.short	(.L_13 - .L_12)
.L_12:
        /*001c*/ 	.word	0x00000000
        /*0020*/ 	.short	0x0004
        /*0022*/ 	.short	0x0020
        /*0024*/ 	.byte	0x00, 0xf0, 0x11, 0x00


	//----- nvinfo : EIATTR_KPARAM_INFO
	.align		4
.L_13:
        /*0028*/ 	.byte	0x04, 0x17
        /*002a*/ 	.short	(.L_15 - .L_14)
.L_14:
        /*002c*/ 	.word	0x00000000
        /*0030*/ 	.short	0x0003
        /*0032*/ 	.short	0x0018
        /*0034*/ 	.byte	0x00, 0xf4, 0x21, 0x00


	//----- nvinfo : EIATTR_KPARAM_INFO
	.align		4
.L_15:
        /*0038*/ 	.byte	0x04, 0x17
        /*003a*/ 	.short	(.L_17 - .L_16)
.L_16:
        /*003c*/ 	.word	0x00000000
        /*0040*/ 	.short	0x0002
        /*0042*/ 	.short	0x0010
        /*0044*/ 	.byte	0x00, 0xf4, 0x21, 0x00


	//----- nvinfo : EIATTR_KPARAM_INFO
	.align		4
.L_17:
        /*0048*/ 	.byte	0x04, 0x17
        /*004a*/ 	.short	(.L_19 - .L_18)
.L_18:
        /*004c*/ 	.word	0x00000000
        /*0050*/ 	.short	0x0001
        /*0052*/ 	.short	0x0008
        /*0054*/ 	.byte	0x00, 0xf4, 0x21, 0x00


	//----- nvinfo : EIATTR_KPARAM_INFO
	.align		4
.L_19:
        /*0058*/ 	.byte	0x04, 0x17
        /*005a*/ 	.short	(.L_21 - .L_20)
.L_20:
        /*005c*/ 	.word	0x00000000
        /*0060*/ 	.short	0x0000
        /*0062*/ 	.short	0x0000
        /*0064*/ 	.byte	0x00, 0xf4, 0x21, 0x00


	//----- nvinfo : EIATTR_SPARSE_MMA_MASK
	.align		4
.L_21:
        /*0068*/ 	.byte	0x03, 0x50
        /*006a*/ 	.short	0x0000


	//----- nvinfo : EIATTR_MAXREG_COUNT
	.align		4
        /*006c*/ 	.byte	0x03, 0x1b
        /*006e*/ 	.short	0x00ff


	//----- nvinfo : EIATTR_COOP_GROUP_MASK_REGIDS
	.align		4
        /*0070*/ 	.byte	0x04, 0x29
        /*0072*/ 	.short	(.L_23 - .L_22)


	//   ....[0]....
.L_22:
        /*0074*/ 	.word	0xffffffff


	//   ....[1]....
        /*0078*/ 	.word	0xffffffff


	//   ....[2]....
        /*007c*/ 	.word	0xffffffff


	//   ....[3]....
        /*0080*/ 	.word	0xffffffff


	//   ....[4]....
        /*0084*/ 	.word	0xffffffff


	//   ....[5]....
        /*0088*/ 	.word	0xffffffff


	//   ....[6]....
        /*008c*/ 	.word	0xffffffff


	//   ....[7]....
        /*0090*/ 	.word	0xffffffff


	//   ....[8]....
        /*0094*/ 	.word	0xffffffff


	//   ....[9]....
        /*0098*/ 	.word	0xffffffff


	//   ....[10]....
        /*009c*/ 	.word	0xffffffff


	//   ....[11]....
        /*00a0*/ 	.word	0xffffffff


	//   ....[12]....
        /*00a4*/ 	.word	0xffffffff


	//   ....[13]....
        /*00a8*/ 	.word	0xffffffff


	//   ....[14]....
        /*00ac*/ 	.word	0xffffffff


	//   ....[15]....
        /*00b0*/ 	.word	0xffffffff


	//   ....[16]....
        /*00b4*/ 	.word	0xffffffff


	//   ....[17]....
        /*00b8*/ 	.word	0xffffffff


	//   ....[18]....
        /*00bc*/ 	.word	0xffffffff


	//   ....[19]....
        /*00c0*/ 	.word	0xffffffff


	//----- nvinfo : EIATTR_COOP_GROUP_INSTR_OFFSETS
	.align		4
.L_23:
        /*00c4*/ 	.byte	0x04, 0x28
        /*00c6*/ 	.short	(.L_25 - .L_24)


	//   ....[0]....
.L_24:
        /*00c8*/ 	.word	0x00000260


	//   ....[1]....
        /*00cc*/ 	.word	0x000002e0


	//   ....[2]....
        /*00d0*/ 	.word	0x00000300


	//   ....[3]....
        /*00d4*/ 	.word	0x00000310


	//   ....[4]....
        /*00d8*/ 	.word	0x00000390


	//   ....[5]....
        /*00dc*/ 	.word	0x000003d0


	//   ....[6]....
        /*00e0*/ 	.word	0x00000400


	//   ....[7]....
        /*00e4*/ 	.word	0x00000410


	//   ....[8]....
        /*00e8*/ 	.word	0x000005a0


	//   ....[9]....
        /*00ec*/ 	.word	0x000005f0


	//   ....[10]....
        /*00f0*/ 	.word	0x00000850


	//   ....[11]....
        /*00f4*/ 	.word	0x00000880


	//   ....[12]....
        /*00f8*/ 	.word	0x000008a0


	//   ....[13]....
        /*00fc*/ 	.word	0x000008c0


	//   ....[14]....
        /*0100*/ 	.word	0x00000940


	//   ....[15]....
        /*0104*/ 	.word	0x00000970


	//   ....[16]....
        /*0108*/ 	.word	0x00000990


	//   ....[17]....
        /*010c*/ 	.word	0x000009a0


	//   ....[18]....
        /*0110*/ 	.word	0x00000a80


	//   ....[19]....
        /*0114*/ 	.word	0x00000aa0


	//----- nvinfo : EIATTR_EXIT_INSTR_OFFSETS
	.align		4
.L_25:
        /*0118*/ 	.byte	0x04, 0x1c
        /*011a*/ 	.short	(.L_27 - .L_26)


	//   ....[0]....
.L_26:
        /*011c*/ 	.word	0x00000b90


	//   ....[1]....
        /*0120*/ 	.word	0x00000be0


	//----- nvinfo : EIATTR_REQNTID
	.align		4
.L_27:
        /*0124*/ 	.byte	0x04, 0x10
        /*0126*/ 	.short	(.L_29 - .L_28)
.L_28:
        /*0128*/ 	.word	0x00000080
        /*012c*/ 	.word	0x00000001
        /*0130*/ 	.word	0x00000001


	//----- nvinfo : EIATTR_CBANK_PARAM_SIZE
	.align		4
.L_29:
        /*0134*/ 	.byte	0x03, 0x19
        /*0136*/ 	.short	0x0028


	//----- nvinfo : EIATTR_PARAM_CBANK
	.align		4
        /*0138*/ 	.byte	0x04, 0x0a
        /*013a*/ 	.short	(.L_31 - .L_30)
	.align		4
.L_30:
        /*013c*/ 	.word	index@(.nv.constant0.triton_per_fused__log_softmax_convolution_27)
        /*0140*/ 	.short	0x0210
        /*0142*/ 	.short	0x0028


	//----- nvinfo : EIATTR_SW_WAR
	.align		4
.L_31:
        /*0144*/ 	.byte	0x04, 0x36
        /*0146*/ 	.short	(.L_33 - .L_32)
.L_32:
        /*0148*/ 	.word	0x00000008
.L_33:


//--------------------- .nv.callgraph             --------------------------
	.section	.nv.callgraph,"",@"SHT_CUDA_CALLGRAPH"
	.align	4
	.sectionentsize	8
	.align		4
        /*0000*/ 	.word	0x00000000
	.align		4
        /*0004*/ 	.word	0xffffffff
	.align		4
        /*0008*/ 	.word	0x00000000
	.align		4
        /*000c*/ 	.word	0xfffffffe
	.align		4
        /*0010*/ 	.word	0x00000000
	.align		4
        /*0014*/ 	.word	0xfffffffd
	.align		4
        /*0018*/ 	.word	0x00000000
	.align		4
        /*001c*/ 	.word	0xfffffffc


//--------------------- .text.triton_per_fused__log_softmax_convolution_27 --------------------------
	.section	.text.triton_per_fused__log_softmax_convolution_27,"ax",@progbits
	.sectionflags	@"SHF_BARRIERS=1"
	.align	128
        .global         triton_per_fused__log_softmax_convolution_27
        .type           triton_per_fused__log_softmax_convolution_27,@function
        .size           triton_per_fused__log_softmax_convolution_27,(.L_x_1 - triton_per_fused__log_softmax_convolution_27)
        .other          triton_per_fused__log_softmax_convolution_27,@"STO_CUDA_ENTRY STV_DEFAULT"
triton_per_fused__log_softmax_convolution_27:
.text.triton_per_fused__log_softmax_convolution_27:
[----:B------:R-:W0:Y:S02]  /*0000*/  LDC R1, c[0x0][0x28] ;  /* 0x00000a00ff017b82 */ /* 0x000e240000000800 */
[----:B------:R-:W1:Y:S01]  /*0010*/  S2R R4, SR_CTAID.X ;  /* 0x0000000000047919 */ /* 0x000e620000002500 */
[----:B------:R-:W2:Y:S01]  /*0020*/  LDC.64 R6, c[0x0][0x218] ;  /* 0x00008600ff067b82 */ /* 0x000ea20000000a00 */
[----:B------:R-:W-:Y:S01]  /*0030*/  ULDC.64 UR6, c[0x0][0x208] ;  /* 0x0000820000067ab9 */ /* 0x000fe20000000a00 */
[----:B------:R-:W3:Y:S01]  /*0040*/  S2R R0, SR_TID.X ;  /* 0x0000000000007919 */ /* 0x000ee20000002100 */
[----:B-1----:R-:W-:Y:S01]  /*0050*/  IMAD.SHL.U32 R3, R4, 0x20, RZ ;  /* 0x0000002004037824 */ /* 0x002fe200078e00ff */
[----:B------:R-:W-:-:S04]  /*0060*/  SHF.R.S32.HI R12, RZ, 0x1a, R4 ;  /* 0x0000001aff0c7819 */ /* 0x000fc80000011404 */
[----:B------:R-:W1:Y:S01]  /*0070*/  LDC.64 R4, c[0x0][0x210] ;  /* 0x00008400ff047b82 */ /* 0x000e620000000a00 */
[----:B---3--:R-:W-:Y:S01]  /*0080*/  IMAD.SHL.U32 R10, R0, 0x4, RZ ;  /* 0x00000004000a7824 */ /* 0x008fe200078e00ff */
[----:B------:R-:W-:Y:S02]  /*0090*/  SGXT R12, R12, 0x1 ;  /* 0x000000010c0c781a */ /* 0x000fe40000000200 */
[----:B------:R-:W-:Y:S02]  /*00a0*/  SHF.R.U32.HI R17, RZ, 0x3, R0 ;  /* 0x00000003ff117819 */ /* 0x000fe40000011600 */
[----:B------:R-:W-:Y:S02]  /*00b0*/  LOP3.LUT R9, R3, 0x1c, R10, 0xf8, !PT ;  /* 0x0000001c03097812 */ /* 0x000fe400078ef80a */
[----:B------:R-:W-:Y:S02]  /*00c0*/  SGXT.U32 R17, R17, 0x4 ;  /* 0x000000041111781a */ /* 0x000fe40000000000 */
[----:B------:R-:W-:-:S02]  /*00d0*/  LEA.HI R12, R12, R9, RZ, 0xc ;  /* 0x000000090c0c7211 */ /* 0x000fc400078f60ff */
[----:B------:R-:W-:Y:S02]  /*00e0*/  ISETP.GE.U32.AND P1, PT, R17, 0xc, PT ;  /* 0x0000000c1100780c */ /* 0x000fe40003f26070 */
[----:B------:R-:W-:Y:S02]  /*00f0*/  LOP3.LUT R14, R12, 0xfffff000, RZ, 0xc0, !PT ;  /* 0xfffff0000c0e7812 */ /* 0x000fe400078ec0ff */
[----:B------:R-:W-:-:S03]  /*0100*/  SHF.R.S32.HI R12, RZ, 0xc, R12 ;  /* 0x0000000cff0c7819 */ /* 0x000fc6000001140c */
[----:B------:R-:W-:-:S04]  /*0110*/  IMAD.IADD R14, R9, 0x1, -R14 ;  /* 0x00000001090e7824 */ /* 0x000fc800078e0a0e */
[C---:B------:R-:W-:Y:S02]  /*0120*/  IMAD R9, R17.reuse, 0x1000, R14 ;  /* 0x0000100011097824 */ /* 0x040fe400078e020e */
[----:B--2---:R-:W-:Y:S01]  /*0130*/  IMAD.WIDE.U32 R16, R17, 0x4, R6 ;  /* 0x0000000411107825 */ /* 0x004fe200078e0006 */
[----:B------:R-:W-:-:S03]  /*0140*/  CS2R R6, SRZ ;  /* 0x0000000000067805 */ /* 0x000fc6000001ff00 */
[----:B------:R-:W-:-:S04]  /*0150*/  IMAD R9, R12, 0xc000, R9 ;  /* 0x0000c0000c097824 */ /* 0x000fc800078e0209 */
[----:B-1----:R-:W-:Y:S01]  /*0160*/  IMAD.WIDE R14, R9, 0x4, R4 ;  /* 0x00000004090e7825 */ /* 0x002fe200078e0204 */
[----:B------:R-:W-:-:S03]  /*0170*/  CS2R R4, SRZ ;  /* 0x0000000000047805 */ /* 0x000fc6000001ff00 */
[----:B------:R-:W-:-:S03]  /*0180*/  IMAD.MOV.U32 R9, RZ, RZ, RZ ;  /* 0x000000ffff097224 */ /* 0x000fc600078e00ff */
[----:B------:R-:W2:Y:S04]  /*0190*/  @!P1 LDG.E.128 R4, desc[UR6][R14.64] ;  /* 0x000000060e049981 */ /* 0x000ea8000c1e1d00 */
[----:B------:R1:W3:Y:S01]  /*01a0*/  @!P1 LDG.E.EL R9, desc[UR6][R16.64] ;  /* 0x0000000610099981 */ /* 0x0002e2000c2e1900 */
[----:B------:R-:W4:Y:S01]  /*01b0*/  S2UR UR5, SR_CgaCtaId ;  /* 0x00000000000579c3 */ /* 0x000f220000008800 */
[----:B------:R-:W-:Y:S01]  /*01c0*/  UMOV UR4, 0x400 ;  /* 0x0000040000047882 */ /* 0x000fe20000000000 */
[----:B-1----:R-:W-:-:S05]  /*01d0*/  LOP3.LUT R17, R10, 0x1c, RZ, 0xc0, !PT ;  /* 0x0000001c0a117812 */ /* 0x002fca00078ec0ff */
[----:B------:R-:W-:Y:S01]  /*01e0*/  IMAD.SHL.U32 R10, R17, 0x10, RZ ;  /* 0x00000010110a7824 */ /* 0x000fe200078e00ff */
[----:B----4-:R-:W-:Y:S01]  /*01f0*/  UPRMT UR4, UR5, 0x654, UR4 ;  /* 0x0000065405047896 */ /* 0x010fe20008000004 */
[----:B------:R-:W-:Y:S01]  /*0200*/  IMAD.SHL.U32 R16, R0, 0x4, RZ ;  /* 0x0000000400107824 */ /* 0x000fe200078e00ff */
[----:B--2---:R-:W-:Y:S02]  /*0210*/  SEL R4, R4, RZ, !P1 ;  /* 0x000000ff04047207 */ /* 0x004fe40004800000 */
[----:B---3--:R-:W-:-:S05]  /*0220*/  SEL R9, R9, RZ, !P1 ;  /* 0x000000ff09097207 */ /* 0x008fca0004800000 */
[----:B------:R-:W-:-:S05]  /*0230*/  FADD R11, R4, R9 ;  /* 0x00000009040b7221 */ /* 0x000fca0000000000 */
[----:B------:R-:W-:Y:S02]  /*0240*/  FSEL R4, R11, -INF , !P1 ;  /* 0xff8000000b047808 */ /* 0x000fe40004800000 */
[----:B------:R-:W-:-:S03]  /*0250*/  SEL R12, R5, RZ, !P1 ;  /* 0x000000ff050c7207 */ /* 0x000fc60004800000 */
[----:B------:R-:W1:Y:S01]  /*0260*/  SHFL.BFLY PT, R19, R4, 0x10, 0x1f ;  /* 0x0e001f0004137f89 */ /* 0x000e6200000e0000 */
[----:B------:R-:W-:Y:S01]  /*0270*/  SEL R18, R6, RZ, !P1 ;  /* 0x000000ff06127207 */ /* 0x000fe20004800000 */
[----:B------:R-:W-:Y:S01]  /*0280*/  FADD R12, R12, R9 ;  /* 0x000000090c0c7221 */ /* 0x000fe20000000000 */
[----:B------:R-:W-:-:S03]  /*0290*/  SEL R20, R7, RZ, !P1 ;  /* 0x000000ff07147207 */ /* 0x000fc60004800000 */
[--C-:B------:R-:W-:Y:S01]  /*02a0*/  FADD R13, R18, R9.reuse ;  /* 0x00000009120d7221 */ /* 0x100fe20000000000 */
[----:B------:R-:W-:Y:S01]  /*02b0*/  FSEL R6, R12, -INF , !P1 ;  /* 0xff8000000c067808 */ /* 0x000fe20004800000 */
[----:B------:R-:W-:-:S03]  /*02c0*/  FADD R14, R20, R9 ;  /* 0x00000009140e7221 */ /* 0x000fc60000000000 */
[----:B------:R-:W-:Y:S01]  /*02d0*/  FSEL R18, R13, -INF , !P1 ;  /* 0xff8000000d127808 */ /* 0x000fe20004800000 */
[----:B------:R-:W2:Y:S01]  /*02e0*/  SHFL.BFLY PT, R7, R6, 0x10, 0x1f ;  /* 0x0e001f0006077f89 */ /* 0x000ea200000e0000 */
[----:B------:R-:W-:-:S03]  /*02f0*/  FSEL R20, R14, -INF , !P1 ;  /* 0xff8000000e147808 */ /* 0x000fc60004800000 */
[----:B------:R-:W3:Y:S04]  /*0300*/  SHFL.BFLY PT, R9, R18, 0x10, 0x1f ;  /* 0x0e001f0012097f89 */ /* 0x000ee800000e0000 */
[----:B------:R-:W4:Y:S01]  /*0310*/  SHFL.BFLY PT, R15, R20, 0x10, 0x1f ;  /* 0x0e001f00140f7f89 */ /* 0x000f2200000e0000 */
[C---:B-1----:R-:W-:Y:S02]  /*0320*/  FSETP.GT.AND P0, PT, R4.reuse, R19, PT ;  /* 0x000000130400720b */ /* 0x042fe40003f04000 */
[----:B------:R-:W-:Y:S02]  /*0330*/  FSETP.NAN.AND P2, PT, R4, R4, PT ;  /* 0x000000040400720b */ /* 0x000fe40003f48000 */
[----:B------:R-:W-:Y:S02]  /*0340*/  FSETP.NAN.AND P3, PT, R6, R6, PT ;  /* 0x000000060600720b */ /* 0x000fe40003f68000 */
[----:B------:R-:W-:-:S07]  /*0350*/  FSETP.NAN.AND P4, PT, R20, R20, PT ;  /* 0x000000141400720b */ /* 0x000fce0003f88000 */
[----:B------:R-:W-:Y:S02]  /*0360*/  @!P0 FSEL R4, R4, R19, P2 ;  /* 0x0000001304048208 */ /* 0x000fe40001000000 */
[----:B------:R-:W-:Y:S02]  /*0370*/  FSETP.NAN.AND P2, PT, R18, R18, PT ;  /* 0x000000121200720b */ /* 0x000fe40003f48000 */
[CC--:B--2---:R-:W-:Y:S01]  /*0380*/  FSETP.GT.AND P0, PT, R6.reuse, R7.reuse, PT ;  /* 0x000000070600720b */ /* 0x0c4fe20003f04000 */
[----:B------:R-:W1:Y:S03]  /*0390*/  SHFL.BFLY PT, R5, R4, 0x8, 0x1f ;  /* 0x0d001f0004057f89 */ /* 0x000e6600000e0000 */
[----:B------:R-:W-:Y:S02]  /*03a0*/  @!P3 FSEL R6, R6, R7, P0 ;  /* 0x000000070606b208 */ /* 0x000fe40000000000 */
[----:B---3--:R-:W-:-:S02]  /*03b0*/  FSETP.GT.AND P0, PT, R18, R9, PT ;  /* 0x000000091200720b */ /* 0x008fc40003f04000 */
[----:B----4-:R-:W-:Y:S01]  /*03c0*/  FSETP.GT.AND P3, PT, R20, R15, PT ;  /* 0x0000000f1400720b */ /* 0x010fe20003f64000 */
[----:B------:R-:W2:Y:S02]  /*03d0*/  SHFL.BFLY PT, R7, R6, 0x8, 0x1f ;  /* 0x0d001f0006077f89 */ /* 0x000ea400000e0000 */
[----:B------:R-:W-:Y:S02]  /*03e0*/  @!P2 FSEL R18, R18, R9, P0 ;  /* 0x000000091212a208 */ /* 0x000fe40000000000 */
[----:B------:R-:W-:-:S03]  /*03f0*/  @!P4 FSEL R20, R20, R15, P3 ;  /* 0x0000000f1414c208 */ /* 0x000fc60001800000 */
[----:B------:R-:W3:Y:S04]  /*0400*/  SHFL.BFLY PT, R19, R18, 0x8, 0x1f ;  /* 0x0d001f0012137f89 */ /* 0x000ee800000e0000 */
[----:B------:R-:W4:Y:S01]  /*0410*/  SHFL.BFLY PT, R21, R20, 0x8, 0x1f ;  /* 0x0d001f0014157f89 */ /* 0x000f2200000e0000 */
[C---:B-1----:R-:W-:Y:S02]  /*0420*/  FSETP.GT.AND P2, PT, R4.reuse, R5, PT ;  /* 0x000000050400720b */ /* 0x042fe40003f44000 */
[----:B------:R-:W-:Y:S02]  /*0430*/  FSETP.NAN.AND P3, PT, R4, R4, PT ;  /* 0x000000040400720b */ /* 0x000fe40003f68000 */
[----:B------:R-:W-:Y:S02]  /*0440*/  SHF.R.U32.HI R9, RZ, 0x5, R0 ;  /* 0x00000005ff097819 */ /* 0x000fe40000011600 */
[----:B--2---:R-:W-:-:S02]  /*0450*/  FSETP.GT.AND P0, PT, R6, R7, PT ;  /* 0x000000070600720b */ /* 0x004fc40003f04000 */
[----:B------:R-:W-:Y:S02]  /*0460*/  SGXT.U32 R9, R9, 0x2 ;  /* 0x000000020909781a */ /* 0x000fe40000000000 */
[----:B---3--:R-:W-:Y:S02]  /*0470*/  FSETP.GT.AND P4, PT, R18, R19, PT ;  /* 0x000000131200720b */ /* 0x008fe40003f84000 */
[----:B----4-:R-:W-:Y:S02]  /*0480*/  FSETP.GT.AND P5, PT, R20, R21, PT ;  /* 0x000000151400720b */ /* 0x010fe40003fa4000 */
[----:B------:R-:W-:Y:S02]  /*0490*/  @!P2 SEL R4, R4, R5, P3 ;  /* 0x000000050404a207 */ /* 0x000fe40001800000 */
[----:B------:R-:W-:Y:S02]  /*04a0*/  FSETP.NAN.AND P3, PT, R6, R6, PT ;  /* 0x000000060600720b */ /* 0x000fe40003f68000 */
[----:B------:R-:W-:Y:S01]  /*04b0*/  LOP3.LUT P2, RZ, R0, 0x18, RZ, 0xc0, !PT ;  /* 0x0000001800ff7812 */ /* 0x000fe2000784c0ff */
[----:B------:R-:W-:Y:S01]  /*04c0*/  IMAD.SHL.U32 R15, R9, 0x4, RZ ;  /* 0x00000004090f7824 */ /* 0x000fe200078e00ff */
[----:B------:R-:W-:-:S02]  /*04d0*/  @!P0 SEL R6, R6, R7, P3 ;  /* 0x0000000706068207 */ /* 0x000fc40001800000 */
[----:B------:R-:W-:Y:S02]  /*04e0*/  FSETP.NAN.AND P0, PT, R18, R18, PT ;  /* 0x000000121200720b */ /* 0x000fe40003f08000 */
[----:B------:R-:W-:Y:S02]  /*04f0*/  FSETP.NAN.AND P6, PT, R20, R20, PT ;  /* 0x000000141400720b */ /* 0x000fe40003fc8000 */
[----:B------:R-:W-:Y:S02]  /*0500*/  LOP3.LUT R15, R10, R15, RZ, 0xfc, !PT ;  /* 0x0000000f0a0f7212 */ /* 0x000fe400078efcff */
[----:B------:R-:W-:Y:S02]  /*0510*/  @!P4 SEL R18, R18, R19, P0 ;  /* 0x000000131212c207 */ /* 0x000fe40000000000 */
[----:B------:R-:W-:Y:S01]  /*0520*/  @!P5 SEL R20, R20, R21, P6 ;  /* 0x000000151414d207 */ /* 0x000fe20003000000 */
[----:B------:R-:W-:Y:S04]  /*0530*/  @!P2 STS [R15+UR4], R4 ;  /* 0x000000040f00a988 */ /* 0x000fe80008000804 */
[----:B------:R-:W-:Y:S04]  /*0540*/  @!P2 STS [R15+UR4+0x10], R6 ;  /* 0x000010060f00a988 */ /* 0x000fe80008000804 */
[----:B------:R-:W-:Y:S04]  /*0550*/  @!P2 STS [R15+UR4+0x20], R18 ;  /* 0x000020120f00a988 */ /* 0x000fe80008000804 */
[----:B------:R-:W-:Y:S01]  /*0560*/  @!P2 STS [R15+UR4+0x30], R20 ;  /* 0x000030140f00a988 */ /* 0x000fe20008000804 */
[----:B------:R-:W-:Y:S01]  /*0570*/  BAR.SYNC.DEFER_BLOCKING 0x0 ;  /* 0x0000000000007b1d */ /* 0x000fe20000010000 */
[----:B------:R-:W-:-:S13]  /*0580*/  ISETP.GE.AND P3, PT, R0, 0x80, PT ;  /* 0x000000800000780c */ /* 0x000fda0003f66270 */
[----:B------:R-:W1:Y:S04]  /*0590*/  @!P3 LDS R8, [R16+UR4] ;  /* 0x000000041008b984 */ /* 0x000e680008000800 */
[----:B-1----:R-:W1:Y:S01]  /*05a0*/  SHFL.BFLY PT, R5, R8, 0x2, 0x1f ;  /* 0x0c401f0008057f89 */ /* 0x002e6200000e0000 */
[C---:B------:R-:W-:Y:S02]  /*05b0*/  FSETP.NAN.AND P4, PT, R8.reuse, R8, PT ;  /* 0x000000080800720b */ /* 0x040fe40003f88000 */
[----:B-1----:R-:W-:-:S04]  /*05c0*/  FSETP.GT.AND P0, PT, R8, R5, PT ;  /* 0x000000050800720b */ /* 0x002fc80003f04000 */
[----:B------:R-:W-:-:S04]  /*05d0*/  FSEL R5, R8, R5, P0 ;  /* 0x0000000508057208 */ /* 0x000fc80000000000 */
[----:B------:R-:W-:-:S05]  /*05e0*/  FSEL R19, R8, R5, P4 ;  /* 0x0000000508137208 */ /* 0x000fca0002000000 */
[----:B------:R-:W1:Y:S01]  /*05f0*/  SHFL.BFLY PT, R4, R19, 0x1, 0x1f ;  /* 0x0c201f0013047f89 */ /* 0x000e6200000e0000 */
[----:B------:R-:W-:-:S04]  /*0600*/  LOP3.LUT P0, RZ, R0, 0x3, RZ, 0xc0, !PT ;  /* 0x0000000300ff7812 */ /* 0x000fc8000780c0ff */
[----:B------:R-:W-:Y:S02]  /*0610*/  ISETP.LT.AND P0, PT, R0, 0x80, !P0 ;  /* 0x000000800000780c */ /* 0x000fe40004701270 */
[C---:B------:R-:W-:Y:S02]  /*0620*/  FSETP.NAN.AND P5, PT, R19.reuse, R19, PT ;  /* 0x000000131300720b */ /* 0x040fe40003fa8000 */
[----:B-1----:R-:W-:-:S13]  /*0630*/  FSETP.GT.AND P4, PT, R19, R4, PT ;  /* 0x000000041300720b */ /* 0x002fda0003f84000 */
[----:B------:R-:W-:-:S05]  /*0640*/  @!P4 SEL R19, R19, R4, P5 ;  /* 0x000000041313c207 */ /* 0x000fca0002800000 */
[----:B------:R-:W-:Y:S01]  /*0650*/  @P0 STS [R16+UR4], R19 ;  /* 0x0000001310000988 */ /* 0x000fe20008000804 */
[----:B------:R-:W-:Y:S06]  /*0660*/  BAR.SYNC.DEFER_BLOCKING 0x0 ;  /* 0x0000000000007b1d */ /* 0x000fec0000010000 */
[----:B------:R-:W1:Y:S04]  /*0670*/  LDS R4, [R10+UR4] ;  /* 0x000000040a047984 */ /* 0x000e680008000800 */
[----:B------:R-:W2:Y:S04]  /*0680*/  LDS R5, [R10+UR4+0x10] ;  /* 0x000010040a057984 */ /* 0x000ea80008000800 */
[----:B------:R-:W3:Y:S04]  /*0690*/  LDS R6, [R10+UR4+0x20] ;  /* 0x000020040a067984 */ /* 0x000ee80008000800 */
[----:B------:R-:W4:Y:S01]  /*06a0*/  LDS R7, [R10+UR4+0x30] ;  /* 0x000030040a077984 */ /* 0x000f220008000800 */
[----:B-1----:R-:W-:-:S04]  /*06b0*/  FADD R11, R11, -R4 ;  /* 0x800000040b0b7221 */ /* 0x002fc80000000000 */
[----:B------:R-:W-:Y:S01]  /*06c0*/  FMUL R11, R11, 1.4426950216293334961 ;  /* 0x3fb8aa3b0b0b7820 */ /* 0x000fe20000400000 */
[----:B------:R-:W-:Y:S04]  /*06d0*/  BAR.SYNC.DEFER_BLOCKING 0x0 ;  /* 0x0000000000007b1d */ /* 0x000fe80000010000 */
[----:B------:R-:W-:Y:S01]  /*06e0*/  FSETP.GEU.AND P6, PT, R11, -126, PT ;  /* 0xc2fc00000b00780b */ /* 0x000fe20003fce000 */
[----:B--2---:R-:W-:-:S04]  /*06f0*/  FADD R12, R12, -R5 ;  /* 0x800000050c0c7221 */ /* 0x004fc80000000000 */
[----:B------:R-:W-:-:S08]  /*0700*/  FMUL R12, R12, 1.4426950216293334961 ;  /* 0x3fb8aa3b0c0c7820 */ /* 0x000fd00000400000 */
[----:B------:R-:W-:-:S04]  /*0710*/  @!P6 FMUL R11, R11, 0.5 ;  /* 0x3f0000000b0be820 */ /* 0x000fc80000400000 */
[----:B------:R-:W1:Y:S01]  /*0720*/  MUFU.EX2 R8, R11 ;  /* 0x0000000b00087308 */ /* 0x000e620000000800 */
[----:B---3--:R-:W-:Y:S01]  /*0730*/  FADD R13, R13, -R6 ;  /* 0x800000060d0d7221 */ /* 0x008fe20000000000 */
[----:B----4-:R-:W-:Y:S01]  /*0740*/  FADD R14, R14, -R7 ;  /* 0x800000070e0e7221 */ /* 0x010fe20000000000 */
[----:B------:R-:W-:Y:S02]  /*0750*/  FSETP.GEU.AND P5, PT, R12, -126, PT ;  /* 0xc2fc00000c00780b */ /* 0x000fe40003fae000 */
[----:B------:R-:W-:Y:S01]  /*0760*/  FMUL R18, R13, 1.4426950216293334961 ;  /* 0x3fb8aa3b0d127820 */ /* 0x000fe20000400000 */
[----:B------:R-:W-:-:S04]  /*0770*/  FMUL R14, R14, 1.4426950216293334961 ;  /* 0x3fb8aa3b0e0e7820 */ /* 0x000fc80000400000 */
[----:B------:R-:W-:Y:S01]  /*0780*/  FSETP.GEU.AND P4, PT, R18, -126, PT ;  /* 0xc2fc00001200780b */ /* 0x000fe20003f8e000 */
[----:B-1----:R-:W-:Y:S01]  /*0790*/  @!P6 FMUL R8, R8, R8 ;  /* 0x000000080808e220 */ /* 0x002fe20000400000 */
[----:B------:R-:W-:-:S04]  /*07a0*/  FSETP.GEU.AND P6, PT, R14, -126, PT ;  /* 0xc2fc00000e00780b */ /* 0x000fc80003fce000 */
[----:B------:R-:W-:-:S04]  /*07b0*/  @!P5 FMUL R12, R12, 0.5 ;  /* 0x3f0000000c0cd820 */ /* 0x000fc80000400000 */
[----:B------:R-:W1:Y:S03]  /*07c0*/  MUFU.EX2 R13, R12 ;  /* 0x0000000c000d7308 */ /* 0x000e660000000800 */
[----:B------:R-:W-:Y:S02]  /*07d0*/  @!P4 FMUL R18, R18, 0.5 ;  /* 0x3f0000001212c820 */ /* 0x000fe40000400000 */
[----:B------:R-:W-:-:S03]  /*07e0*/  @!P6 FMUL R14, R14, 0.5 ;  /* 0x3f0000000e0ee820 */ /* 0x000fc60000400000 */
[----:B------:R-:W2:Y:S08]  /*07f0*/  MUFU.EX2 R11, R18 ;  /* 0x00000012000b7308 */ /* 0x000eb00000000800 */
[----:B------:R-:W3:Y:S01]  /*0800*/  MUFU.EX2 R19, R14 ;  /* 0x0000000e00137308 */ /* 0x000ee20000000800 */
[----:B-1----:R-:W-:-:S05]  /*0810*/  @!P5 FMUL R13, R13, R13 ;  /* 0x0000000d0d0dd220 */ /* 0x002fca0000400000 */
[----:B------:R-:W-:Y:S01]  /*0820*/  FSEL R13, R13, RZ, !P1 ;  /* 0x000000ff0d0d7208 */ /* 0x000fe20004800000 */
[----:B--2---:R-:W-:Y:S01]  /*0830*/  @!P4 FMUL R11, R11, R11 ;  /* 0x0000000b0b0bc220 */ /* 0x004fe20000400000 */
[----:B------:R-:W-:-:S03]  /*0840*/  FSEL R20, R8, RZ, !P1 ;  /* 0x000000ff08147208 */ /* 0x000fc60004800000 */
[----:B------:R-:W1:Y:S01]  /*0850*/  SHFL.BFLY PT, R12, R13, 0x10, 0x1f ;  /* 0x0e001f000d0c7f89 */ /* 0x000e6200000e0000 */
[----:B---3--:R-:W-:Y:S01]  /*0860*/  @!P6 FMUL R19, R19, R19 ;  /* 0x000000131313e220 */ /* 0x008fe20000400000 */
[----:B------:R-:W-:Y:S02]  /*0870*/  FSEL R21, R11, RZ, !P1 ;  /* 0x000000ff0b157208 */ /* 0x000fe40004800000 */
[----:B------:R-:W2:Y:S02]  /*0880*/  SHFL.BFLY PT, R11, R20, 0x10, 0x1f ;  /* 0x0e001f00140b7f89 */ /* 0x000ea400000e0000 */
[----:B------:R-:W-:-:S05]  /*0890*/  FSEL R19, R19, RZ, !P1 ;  /* 0x000000ff13137208 */ /* 0x000fca0004800000 */
[----:B------:R-:W3:Y:S01]  /*08a0*/  SHFL.BFLY PT, R14, R19, 0x10, 0x1f ;  /* 0x0e001f00130e7f89 */ /* 0x000ee200000e0000 */
[----:B------:R-:W4:Y:S03]  /*08b0*/  S2R R8, SR_TID.X ;  /* 0x0000000000087919 */ /* 0x000f260000002100 */
[----:B------:R-:W5:Y:S01]  /*08c0*/  SHFL.BFLY PT, R22, R21, 0x10, 0x1f ;  /* 0x0e001f0015167f89 */ /* 0x000f6200000e0000 */
[----:B-1----:R-:W-:Y:S01]  /*08d0*/  FADD R18, R13, R12 ;  /* 0x0000000c0d127221 */ /* 0x002fe20000000000 */
[----:B------:R-:W-:-:S04]  /*08e0*/  VIADD R12, R10, UR4 ;  /* 0x000000040a0c7c36 */ /* 0x000fc80008000000 */
[----:B------:R-:W-:Y:S02]  /*08f0*/  IMAD R17, R17, -0xc, R12 ;  /* 0xfffffff411117824 */ /* 0x000fe400078e020c */
[----:B--2---:R-:W-:-:S03]  /*0900*/  FADD R11, R20, R11 ;  /* 0x0000000b140b7221 */ /* 0x004fc60000000000 */
[----:B------:R-:W-:Y:S01]  /*0910*/  STS.128 [R17], R4 ;  /* 0x0000000411007388 */ /* 0x000fe20000000c00 */
[----:B---3--:R-:W-:Y:S01]  /*0920*/  FADD R24, R19, R14 ;  /* 0x0000000e13187221 */ /* 0x008fe20000000000 */
[----:B------:R-:W-:Y:S06]  /*0930*/  BAR.SYNC.DEFER_BLOCKING 0x0 ;  /* 0x0000000000007b1d */ /* 0x000fec0000010000 */
[----:B------:R-:W1:Y:S01]  /*0940*/  SHFL.BFLY PT, R14, R11, 0x8, 0x1f ;  /* 0x0d001f000b0e7f89 */ /* 0x000e6200000e0000 */
[----:B-----5:R-:W-:Y:S01]  /*0950*/  FADD R22, R21, R22 ;  /* 0x0000001615167221 */ /* 0x020fe20000000000 */
[----:B----4-:R-:W-:-:S02]  /*0960*/  LOP3.LUT R8, R8, 0x1f, RZ, 0xc0, !PT ;  /* 0x0000001f08087812 */ /* 0x010fc400078ec0ff */
[----:B------:R-:W2:Y:S02]  /*0970*/  SHFL.BFLY PT, R23, R18, 0x8, 0x1f ;  /* 0x0d001f0012177f89 */ /* 0x000ea400000e0000 */
[----:B------:R-:W-:Y:S02]  /*0980*/  LEA R8, R8, UR4, 0x2 ;  /* 0x0000000408087c11 */ /* 0x000fe4000f8e10ff */
[----:B------:R-:W3:Y:S04]  /*0990*/  SHFL.BFLY PT, R25, R22, 0x8, 0x1f ;  /* 0x0d001f0016197f89 */ /* 0x000ee800000e0000 */
[----:B------:R-:W4:Y:S01]  /*09a0*/  SHFL.BFLY PT, R13, R24, 0x8, 0x1f ;  /* 0x0d001f00180d7f89 */ /* 0x000f2200000e0000 */
[----:B-1----:R-:W-:-:S03]  /*09b0*/  FADD R12, R11, R14 ;  /* 0x0000000e0b0c7221 */ /* 0x002fc60000000000 */
[----:B------:R-:W-:Y:S01]  /*09c0*/  LDS R11, [R8] ;  /* 0x00000000080b7984 */ /* 0x000fe20000000800 */
[----:B------:R-:W-:Y:S01]  /*09d0*/  BAR.SYNC.DEFER_BLOCKING 0x0 ;  /* 0x0000000000007b1d */ /* 0x000fe20000010000 */
[----:B--2---:R-:W-:Y:S01]  /*09e0*/  FADD R20, R18, R23 ;  /* 0x0000001712147221 */ /* 0x004fe20000000000 */
[----:B---3--:R-:W-:Y:S01]  /*09f0*/  FADD R26, R22, R25 ;  /* 0x00000019161a7221 */ /* 0x008fe20000000000 */
[----:B----4-:R-:W-:-:S03]  /*0a00*/  FADD R18, R24, R13 ;  /* 0x0000000d18127221 */ /* 0x010fc60000000000 */
[----:B------:R1:W-:Y:S04]  /*0a10*/  @!P2 STS [R15+UR4], R12 ;  /* 0x0000000c0f00a988 */ /* 0x0003e80008000804 */
[----:B------:R-:W-:Y:S04]  /*0a20*/  @!P2 STS [R15+UR4+0x10], R20 ;  /* 0x000010140f00a988 */ /* 0x000fe80008000804 */
[----:B------:R-:W-:Y:S01]  /*0a30*/  @!P2 STS [R15+UR4+0x20], R26 ;  /* 0x0000201a0f00a988 */ /* 0x000fe20008000804 */
[----:B-1----:R-:W1:Y:S03]  /*0a40*/  LDC.64 R12, c[0x0][0x220] ;  /* 0x00008800ff0c7b82 */ /* 0x002e660000000a00 */
[----:B------:R-:W-:Y:S05]  /*0a50*/  @!P2 STS [R15+UR4+0x30], R18 ;  /* 0x000030120f00a988 */ /* 0x000fea0008000804 */
[----:B------:R-:W-:Y:S06]  /*0a60*/  BAR.SYNC.DEFER_BLOCKING 0x0 ;  /* 0x0000000000007b1d */ /* 0x000fec0000010000 */
[----:B------:R-:W2:Y:S04]  /*0a70*/  @!P3 LDS R2, [R16+UR4] ;  /* 0x000000041002b984 */ /* 0x000ea80008000800 */
[----:B--2---:R-:W2:Y:S02]  /*0a80*/  SHFL.BFLY PT, R5, R2, 0x2, 0x1f ;  /* 0x0c401f0002057f89 */ /* 0x004ea400000e0000 */
[----:B--2---:R-:W-:-:S05]  /*0a90*/  FADD R14, R2, R5 ;  /* 0x00000005020e7221 */ /* 0x004fca0000000000 */
[----:B------:R-:W2:Y:S02]  /*0aa0*/  SHFL.BFLY PT, R5, R14, 0x1, 0x1f ;  /* 0x0c201f000e057f89 */ /* 0x000ea400000e0000 */
[----:B--2---:R-:W-:-:S05]  /*0ab0*/  FADD R19, R14, R5 ;  /* 0x000000050e137221 */ /* 0x004fca0000000000 */
[----:B------:R-:W-:Y:S01]  /*0ac0*/  @P0 STS [R16+UR4], R19 ;  /* 0x0000001310000988 */ /* 0x000fe20008000804 */
[----:B------:R-:W-:Y:S06]  /*0ad0*/  BAR.SYNC.DEFER_BLOCKING 0x0 ;  /* 0x0000000000007b1d */ /* 0x000fec0000010000 */
[----:B------:R-:W-:Y:S04]  /*0ae0*/  LDS R4, [R10+UR4] ;  /* 0x000000040a047984 */ /* 0x000fe80008000800 */
[----:B------:R-:W-:Y:S04]  /*0af0*/  LDS R5, [R10+UR4+0x10] ;  /* 0x000010040a057984 */ /* 0x000fe80008000800 */
[----:B------:R-:W-:Y:S04]  /*0b00*/  LDS R6, [R10+UR4+0x20] ;  /* 0x000020040a067984 */ /* 0x000fe80008000800 */
[----:B------:R-:W2:Y:S01]  /*0b10*/  LDS R7, [R10+UR4+0x30] ;  /* 0x000030040a077984 */ /* 0x000ea20008000800 */
[----:B------:R-:W-:Y:S01]  /*0b20*/  BAR.SYNC.DEFER_BLOCKING 0x0 ;  /* 0x0000000000007b1d */ /* 0x000fe20000010000 */
[----:B------:R-:W-:-:S02]  /*0b30*/  ISETP.NE.AND P0, PT, R9, RZ, PT ;  /* 0x000000ff0900720c */ /* 0x000fc40003f05270 */
[----:B------:R-:W-:-:S05]  /*0b40*/  LOP3.LUT R9, R3, 0x1f, R0, 0xf8, !PT ;  /* 0x0000001f03097812 */ /* 0x000fca00078ef800 */
[----:B-1----:R-:W-:Y:S01]  /*0b50*/  IMAD.WIDE R2, R9, 0x4, R12 ;  /* 0x0000000409027825 */ /* 0x002fe200078e020c */
[----:B--2---:R1:W-:Y:S01]  /*0b60*/  STS.128 [R17], R4 ;  /* 0x0000000411007388 */ /* 0x0043e20000000c00 */
[----:B------:R-:W-:Y:S06]  /*0b70*/  BAR.SYNC.DEFER_BLOCKING 0x0 ;  /* 0x0000000000007b1d */ /* 0x000fec0000010000 */
[----:B------:R1:W-:Y:S01]  /*0b80*/  @!P0 STG.E desc[UR6][R2.64], R11 ;  /* 0x0000000b02008986 */ /* 0x0003e2000c101906 */
[----:B------:R-:W-:Y:S05]  /*0b90*/  @P0 EXIT ;  /* 0x000000000000094d */ /* 0x000fea0003800000 */
[----:B-1----:R-:W0:Y:S01]  /*0ba0*/  LDS R5, [R8] ;  /* 0x0000000008057984 */ /* 0x002e220000000800 */
[----:B------:R-:W1:Y:S02]  /*0bb0*/  LDC.64 R2, c[0x0][0x228] ;  /* 0x00008a00ff027b82 */ /* 0x000e640000000a00 */
[----:B-1----:R-:W-:-:S05]  /*0bc0*/  IMAD.WIDE R2, R9, 0x4, R2 ;  /* 0x0000000409027825 */ /* 0x002fca00078e0202 */
[----:B0-----:R-:W-:Y:S01]  /*0bd0*/  STG.E desc[UR6][R2.64], R5 ;  /* 0x0000000502007986 */ /* 0x001fe2000c101906 */
[----:B------:R-:W-:Y:S05]  /*0be0*/  EXIT ;  /* 0x000000000000794d */ /* 0x000fea0003800000 */
.L_x_0:
[----:B------:R-:W-:-:S00]  /*0bf0*/  BRA `(.L_x_0) ;  /* 0xfffffffc00fc7947 */ /* 0x000fc0000383ffff */
[----:B------:R-:W-:-:S00]  /*0c00*/  NOP ;  /* 0x0000000000007918 */ /* 0x000fc00000000000 */
[----:B------:R-:W-:-:S00]  /*0c10*/  NOP ;  /* 0x0000000000007918 */ /* 0x000fc00000000000 */
[----:B------:R-:W-:-:S00]  /*0c20*/  NOP ;  /* 0x0000000000007918 */ /* 0x000fc00000000000 */
[----:B------:R-:W-:-:S00]  /*0c30*/  NOP ;  /* 0x0000000000007918 */ /* 0x000fc00000000000 */
[----:B------:R-:W-:-:S00]  /*0c40*/  NOP ;  /* 0x0000000000007918 */ /* 0x000fc00000000000 */
[----:B------:R-:W-:-:S00]  /*0c50*/  NOP ;  /* 0x0000000000007918 */ /* 0x000fc00000000000 */
[----:B------:R-:W-:-:S00]  /*0c60*/  NOP ;  /* 0x0000000000007918 */ /* 0x000fc00000000000 */
[----:B------:R-:W-:-:S00]  /*0c70*/  NOP ;  /* 0x0000000000007918 */ /* 0x000fc00000000000 */
.L_x_1:


//--------------------- .nv.shared.triton_per_fused__log_softmax_convolution_27 --------------------------
	.section	.nv.shared.triton_per_fused__log_softmax_convolution_27,"aw",@nobits
	.sectionflags	@""
	.align	16
	.zero		1024


//--------------------- .nv.constant0.triton_per_fused__log_softmax_convolution_27 --------------------------
	.section	.nv.constant0.triton_per_fused__log_softmax_convolution_27,"a",@progbits
	.sectionflags	@""
	.align	4
.nv.constant0.triton_per_fused__log_softmax_convolution_27:
	.zero		568
